//
// Generated by NVIDIA NVVM Compiler
//
// Compiler Build ID: CL-36424714
// Cuda compilation tools, release 13.0, V13.0.88
// Based on NVVM 20.0.0
//

.version 9.0
.target sm_100
.address_size 64

	// .globl	_Z6kernelPiS_iii
// _ZZ6kernelPiS_iiiE4ds_A has been demoted

.visible .entry _Z6kernelPiS_iii(
	.param .u64 .ptr .align 1 _Z6kernelPiS_iii_param_0,
	.param .u64 .ptr .align 1 _Z6kernelPiS_iii_param_1,
	.param .u32 _Z6kernelPiS_iii_param_2,
	.param .u32 _Z6kernelPiS_iii_param_3,
	.param .u32 _Z6kernelPiS_iii_param_4
)
{
	.reg .pred 	%p<27>;
	.reg .b32 	%r<211>;
	.reg .b64 	%rd<63>;
	// demoted variable
	.shared .align 4 .b8 _ZZ6kernelPiS_iiiE4ds_A[3600];
	ld.param.u64 	%rd4, [_Z6kernelPiS_iii_param_0];
	ld.param.u32 	%r96, [_Z6kernelPiS_iii_param_2];
	ld.param.u32 	%r98, [_Z6kernelPiS_iii_param_4];
	cvta.to.global.u64 	%rd1, %rd4;
	mov.u32 	%r1, %tid.x;
	mov.u32 	%r2, %tid.y;
	mov.u32 	%r3, %ntid.x;
	mov.u32 	%r99, %ntid.y;
	mov.u32 	%r100, %ctaid.x;
	mad.lo.s32 	%r4, %r3, %r100, %r1;
	mov.u32 	%r101, %ctaid.y;
	mul.lo.s32 	%r5, %r99, %r101;
	add.s32 	%r6, %r5, %r2;
	setp.lt.s32 	%p1, %r98, 3;
	@%p1 bra 	$L__BB0_52;
	ld.param.u32 	%r173, [_Z6kernelPiS_iii_param_3];
	add.s32 	%r103, %r173, %r6;
	add.s32 	%r104, %r103, %r173;
	mad.lo.s32 	%r105, %r104, %r96, %r4;
	mul.wide.s32 	%rd5, %r105, 4;
	add.s64 	%rd6, %rd1, %rd5;
	ld.global.u32 	%r192, [%rd6];
	mad.lo.s32 	%r106, %r103, %r96, %r4;
	mul.wide.s32 	%rd7, %r106, 4;
	add.s64 	%rd8, %rd1, %rd7;
	ld.global.u32 	%r193, [%rd8];
	mad.lo.s32 	%r107, %r96, %r6, %r4;
	mul.wide.s32 	%rd9, %r107, 4;
	add.s64 	%rd10, %rd1, %rd9;
	ld.global.u32 	%r194, [%rd10];
	mov.u32 	%r108, _ZZ6kernelPiS_iiiE4ds_A;
	mad.lo.s32 	%r109, %r2, 120, %r108;
	shl.b32 	%r110, %r1, 2;
	add.s32 	%r10, %r109, %r110;
	add.s32 	%r11, %r3, -1;
	setp.eq.s32 	%p2, %r98, 3;
	mov.b32 	%r203, 1;
	@%p2 bra 	$L__BB0_35;
	ld.param.u32 	%r174, [_Z6kernelPiS_iii_param_3];
	and.b32  	%r112, %r98, 2147483646;
	neg.s32 	%r191, %r112;
	mad.lo.s32 	%r113, %r174, 3, %r6;
	mad.lo.s32 	%r189, %r96, %r113, %r4;
	shl.b32 	%r114, %r174, 2;
	add.s32 	%r115, %r6, %r114;
	mad.lo.s32 	%r188, %r96, %r115, %r4;
	shl.b32 	%r116, %r174, 1;
	add.s32 	%r117, %r6, %r116;
	mul.lo.s32 	%r182, %r96, %r117;
	add.s32 	%r118, %r182, %r96;
	add.s32 	%r187, %r4, %r118;
	add.s32 	%r119, %r117, -1;
	mad.lo.s32 	%r186, %r96, %r119, %r4;
	add.s32 	%r120, %r2, %r174;
	add.s32 	%r121, %r120, %r5;
	mul.lo.s32 	%r180, %r96, %r121;
	add.s32 	%r122, %r180, %r96;
	add.s32 	%r185, %r4, %r122;
	add.s32 	%r123, %r121, -1;
	mad.lo.s32 	%r184, %r96, %r123, %r4;
	add.s32 	%r183, %r4, %r182;
	add.s32 	%r181, %r4, %r180;
	mov.b32 	%r190, 2;
	cvt.s64.s32 	%rd12, %r4;
$L__BB0_3:
	mov.u32 	%r37, %r194;
	mov.u32 	%r36, %r193;
	mov.u32 	%r194, %r192;
	setp.eq.s32 	%p3, %r1, 0;
	st.shared.u32 	[%r10], %r36;
	bar.sync 	0;
	@%p3 bra 	$L__BB0_5;
	ld.shared.u32 	%r195, [%r10+-4];
	bra.uni 	$L__BB0_7;
$L__BB0_5:
	setp.eq.s32 	%p4, %r4, 0;
	mov.b32 	%r195, 0;
	@%p4 bra 	$L__BB0_7;
	cvt.s64.s32 	%rd11, %r180;
	add.s64 	%rd13, %rd12, %rd11;
	shl.b64 	%rd14, %rd13, 2;
	add.s64 	%rd15, %rd1, %rd14;
	ld.global.u32 	%r195, [%rd15+-4];
$L__BB0_7:
	setp.ge.u32 	%p5, %r1, %r11;
	@%p5 bra 	$L__BB0_9;
	ld.shared.u32 	%r196, [%r10+4];
	bra.uni 	$L__BB0_11;
$L__BB0_9:
	add.s32 	%r126, %r96, -1;
	setp.eq.s32 	%p6, %r4, %r126;
	mov.b32 	%r196, 0;
	@%p6 bra 	$L__BB0_11;
	cvt.s64.s32 	%rd16, %r180;
	add.s64 	%rd18, %rd12, %rd16;
	shl.b64 	%rd19, %rd18, 2;
	add.s64 	%rd20, %rd1, %rd19;
	ld.global.u32 	%r196, [%rd20+4];
$L__BB0_11:
	setp.eq.s32 	%p7, %r2, 0;
	@%p7 bra 	$L__BB0_13;
	ld.shared.u32 	%r197, [%r10+-120];
	bra.uni 	$L__BB0_14;
$L__BB0_13:
	mul.wide.s32 	%rd21, %r184, 4;
	add.s64 	%rd22, %rd1, %rd21;
	ld.global.u32 	%r197, [%rd22];
$L__BB0_14:
	mov.u32 	%r127, %ntid.y;
	add.s32 	%r128, %r127, -1;
	setp.ge.u32 	%p8, %r2, %r128;
	@%p8 bra 	$L__BB0_16;
	ld.shared.u32 	%r198, [%r10+120];
	bra.uni 	$L__BB0_18;
$L__BB0_16:
	ld.param.u32 	%r175, [_Z6kernelPiS_iii_param_3];
	add.s32 	%r130, %r175, -1;
	setp.eq.s32 	%p9, %r6, %r130;
	mov.b32 	%r198, 0;
	@%p9 bra 	$L__BB0_18;
	mul.wide.s32 	%rd23, %r185, 4;
	add.s64 	%rd24, %rd1, %rd23;
	ld.global.u32 	%r198, [%rd24];
$L__BB0_18:
	ld.param.u64 	%rd60, [_Z6kernelPiS_iii_param_1];
	add.s32 	%r131, %r194, %r37;
	mad.lo.s32 	%r132, %r36, -6, %r131;
	add.s32 	%r133, %r132, %r195;
	add.s32 	%r134, %r133, %r196;
	add.s32 	%r135, %r134, %r197;
	add.s32 	%r136, %r135, %r198;
	cvta.to.global.u64 	%rd25, %rd60;
	mul.wide.s32 	%rd26, %r181, 4;
	add.s64 	%rd27, %rd25, %rd26;
	st.global.u32 	[%rd27], %r136;
	bar.sync 	0;
	mul.wide.s32 	%rd28, %r189, 4;
	add.s64 	%rd29, %rd1, %rd28;
	ld.global.u32 	%r193, [%rd29];
	st.shared.u32 	[%r10], %r194;
	bar.sync 	0;
	@%p3 bra 	$L__BB0_20;
	ld.shared.u32 	%r199, [%r10+-4];
	bra.uni 	$L__BB0_22;
$L__BB0_20:
	setp.eq.s32 	%p11, %r4, 0;
	mov.b32 	%r199, 0;
	@%p11 bra 	$L__BB0_22;
	cvt.s64.s32 	%rd31, %r182;
	add.s64 	%rd32, %rd12, %rd31;
	shl.b64 	%rd33, %rd32, 2;
	add.s64 	%rd34, %rd1, %rd33;
	ld.global.u32 	%r199, [%rd34+-4];
$L__BB0_22:
	setp.lt.u32 	%p12, %r1, %r11;
	@%p12 bra 	$L__BB0_25;
	add.s32 	%r139, %r96, -1;
	setp.eq.s32 	%p13, %r4, %r139;
	mov.b32 	%r200, 0;
	@%p13 bra 	$L__BB0_26;
	cvt.s64.s32 	%rd36, %r182;
	add.s64 	%rd37, %rd12, %rd36;
	shl.b64 	%rd38, %rd37, 2;
	add.s64 	%rd39, %rd1, %rd38;
	ld.global.u32 	%r200, [%rd39+4];
	bra.uni 	$L__BB0_26;
$L__BB0_25:
	ld.shared.u32 	%r200, [%r10+4];
$L__BB0_26:
	@%p7 bra 	$L__BB0_28;
	ld.shared.u32 	%r201, [%r10+-120];
	bra.uni 	$L__BB0_29;
$L__BB0_28:
	mul.wide.s32 	%rd40, %r186, 4;
	add.s64 	%rd41, %rd1, %rd40;
	ld.global.u32 	%r201, [%rd41];
$L__BB0_29:
	mov.u32 	%r140, %ntid.y;
	add.s32 	%r141, %r140, -1;
	setp.lt.u32 	%p15, %r2, %r141;
	@%p15 bra 	$L__BB0_32;
	ld.param.u32 	%r176, [_Z6kernelPiS_iii_param_3];
	add.s32 	%r143, %r176, -1;
	setp.eq.s32 	%p16, %r6, %r143;
	mov.b32 	%r202, 0;
	@%p16 bra 	$L__BB0_33;
	mul.wide.s32 	%rd42, %r187, 4;
	add.s64 	%rd43, %rd1, %rd42;
	ld.global.u32 	%r202, [%rd43];
	bra.uni 	$L__BB0_33;
$L__BB0_32:
	ld.shared.u32 	%r202, [%r10+120];
$L__BB0_33:
	ld.param.u32 	%r177, [_Z6kernelPiS_iii_param_3];
	ld.param.u64 	%rd61, [_Z6kernelPiS_iii_param_1];
	add.s32 	%r144, %r193, %r36;
	mad.lo.s32 	%r145, %r194, -6, %r144;
	add.s32 	%r146, %r145, %r199;
	add.s32 	%r147, %r146, %r200;
	add.s32 	%r148, %r147, %r201;
	add.s32 	%r149, %r148, %r202;
	cvta.to.global.u64 	%rd44, %rd61;
	mul.wide.s32 	%rd45, %r183, 4;
	add.s64 	%rd46, %rd44, %rd45;
	st.global.u32 	[%rd46], %r149;
	bar.sync 	0;
	mul.wide.s32 	%rd47, %r188, 4;
	add.s64 	%rd48, %rd1, %rd47;
	ld.global.u32 	%r192, [%rd48];
	add.s32 	%r191, %r191, 2;
	add.s32 	%r190, %r190, 2;
	mul.lo.s32 	%r150, %r177, %r96;
	shl.b32 	%r151, %r150, 1;
	add.s32 	%r189, %r189, %r151;
	add.s32 	%r188, %r188, %r151;
	add.s32 	%r187, %r187, %r151;
	add.s32 	%r186, %r186, %r151;
	add.s32 	%r185, %r185, %r151;
	add.s32 	%r184, %r184, %r151;
	add.s32 	%r183, %r183, %r151;
	add.s32 	%r182, %r182, %r151;
	add.s32 	%r181, %r181, %r151;
	add.s32 	%r180, %r180, %r151;
	setp.ne.s32 	%p17, %r191, -2;
	@%p17 bra 	$L__BB0_3;
	add.s32 	%r203, %r190, -1;
$L__BB0_35:
	and.b32  	%r152, %r98, 1;
	setp.eq.b32 	%p18, %r152, 1;
	not.pred 	%p19, %p18;
	@%p19 bra 	$L__BB0_52;
	ld.param.u32 	%r178, [_Z6kernelPiS_iii_param_3];
	setp.eq.s32 	%p20, %r1, 0;
	st.shared.u32 	[%r10], %r193;
	bar.sync 	0;
	add.s32 	%r81, %r192, %r194;
	mul.lo.s32 	%r82, %r203, %r178;
	add.s32 	%r153, %r82, %r6;
	mul.lo.s32 	%r83, %r153, %r96;
	cvt.s64.s32 	%rd49, %r83;
	cvt.s64.s32 	%rd50, %r4;
	add.s64 	%rd51, %rd50, %rd49;
	shl.b64 	%rd52, %rd51, 2;
	add.s64 	%rd2, %rd1, %rd52;
	@%p20 bra 	$L__BB0_38;
	ld.shared.u32 	%r207, [%r10+-4];
	bra.uni 	$L__BB0_40;
$L__BB0_38:
	setp.eq.s32 	%p21, %r4, 0;
	mov.b32 	%r207, 0;
	@%p21 bra 	$L__BB0_40;
	ld.global.u32 	%r207, [%rd2+-4];
$L__BB0_40:
	setp.lt.u32 	%p22, %r1, %r11;
	@%p22 bra 	$L__BB0_43;
	add.s32 	%r156, %r96, -1;
	setp.eq.s32 	%p23, %r4, %r156;
	mov.b32 	%r208, 0;
	@%p23 bra 	$L__BB0_44;
	ld.global.u32 	%r208, [%rd2+4];
	bra.uni 	$L__BB0_44;
$L__BB0_43:
	ld.shared.u32 	%r208, [%r10+4];
$L__BB0_44:
	setp.eq.s32 	%p24, %r2, 0;
	@%p24 bra 	$L__BB0_46;
	ld.shared.u32 	%r209, [%r10+-120];
	bra.uni 	$L__BB0_47;
$L__BB0_46:
	add.s32 	%r157, %r6, %r82;
	add.s32 	%r158, %r157, -1;
	mad.lo.s32 	%r159, %r158, %r96, %r4;
	mul.wide.s32 	%rd53, %r159, 4;
	add.s64 	%rd54, %rd1, %rd53;
	ld.global.u32 	%r209, [%rd54];
$L__BB0_47:
	mov.u32 	%r160, %ntid.y;
	add.s32 	%r161, %r160, -1;
	setp.lt.u32 	%p25, %r2, %r161;
	@%p25 bra 	$L__BB0_50;
	ld.param.u32 	%r179, [_Z6kernelPiS_iii_param_3];
	add.s32 	%r163, %r179, -1;
	setp.eq.s32 	%p26, %r6, %r163;
	mov.b32 	%r210, 0;
	@%p26 bra 	$L__BB0_51;
	add.s32 	%r164, %r6, %r82;
	mad.lo.s32 	%r165, %r96, %r164, %r96;
	add.s32 	%r166, %r165, %r4;
	mul.wide.s32 	%rd55, %r166, 4;
	add.s64 	%rd56, %rd1, %rd55;
	ld.global.u32 	%r210, [%rd56];
	bra.uni 	$L__BB0_51;
$L__BB0_50:
	ld.shared.u32 	%r210, [%r10+120];
$L__BB0_51:
	ld.param.u64 	%rd62, [_Z6kernelPiS_iii_param_1];
	mad.lo.s32 	%r167, %r193, -6, %r81;
	add.s32 	%r168, %r167, %r207;
	add.s32 	%r169, %r168, %r208;
	add.s32 	%r170, %r169, %r209;
	add.s32 	%r171, %r170, %r210;
	add.s32 	%r172, %r83, %r4;
	cvta.to.global.u64 	%rd57, %rd62;
	mul.wide.s32 	%rd58, %r172, 4;
	add.s64 	%rd59, %rd57, %rd58;
	st.global.u32 	[%rd59], %r171;
	bar.sync 	0;
$L__BB0_52:
	ret;

}


// ===== COMPILED SASS (sm_100) =====

	.target	sm_100

	.elftype	@"ET_EXEC"


//--------------------- .note.nv.tkinfo           --------------------------
	.section	.note.nv.tkinfo,"",@"SHT_NOTE"
	.sectionflags	@"SHF_NOTE_NV_TKINFO"
	.tkinfo
        /*0018*/ 	.word	0x00000002
        /*0030*/ 	.string	""
        /*0030*/ 	.string	"ptxas"
        /*0030*/ 	.string	"Cuda compilation tools, release 13.0, V13.0.88"
        /*0030*/ 	.string	"Build cuda_13.0.r13.0/compiler.36424714_0"
        /*0030*/ 	.string	"-arch sm_100 -m 64 "



//--------------------- .note.nv.cuinfo           --------------------------
	.section	.note.nv.cuinfo,"",@"SHT_NOTE"
	.sectionflags	@"SHF_NOTE_NV_CUINFO"
        /*0018*/ 	.short	0x0002
        /*001a*/ 	.short	0x0064
        /*001c*/ 	.short	0x0082
	.zero		2


//--------------------- .nv.info                  --------------------------
	.section	.nv.info,"",@"SHT_CUDA_INFO"
	.align	4


	//----- nvinfo : EIATTR_REGCOUNT
	.align		4
        /*0000*/ 	.byte	0x04, 0x2f
        /*0002*/ 	.short	(.L_1 - .L_0)
	.align		4
.L_0:
        /*0004*/ 	.word	index@(_Z6kernelPiS_iii)
        /*0008*/ 	.word	0x00000020


	//----- nvinfo : EIATTR_FRAME_SIZE
	.align		4
.L_1:
        /*000c*/ 	.byte	0x04, 0x11
        /*000e*/ 	.short	(.L_3 - .L_2)
	.align		4
.L_2:
        /*0010*/ 	.word	index@(_Z6kernelPiS_iii)
        /*0014*/ 	.word	0x00000000


	//----- nvinfo : EIATTR_MIN_STACK_SIZE
	.align		4
.L_3:
        /*0018*/ 	.byte	0x04, 0x12
        /*001a*/ 	.short	(.L_5 - .L_4)
	.align		4
.L_4:
        /*001c*/ 	.word	index@(_Z6kernelPiS_iii)
        /*0020*/ 	.word	0x00000000
.L_5:


//--------------------- .nv.compat                --------------------------
	.section	.nv.compat,"",@"SHT_CUDA_COMPAT_INFO"
	.align	4
        /*0000*/ 	.byte	0x02, 0x09, 0x00, 0x00, 0x02, 0x02, 0x01, 0x00, 0x02, 0x05, 0x05, 0x00, 0x03, 0x07, 0x01, 0x01
        /*0010*/ 	.byte	0x02, 0x03, 0x00, 0x00, 0x02, 0x06, 0x01, 0x00, 0x04, 0x0b, 0x08, 0x00, 0x09, 0x00, 0x00, 0x00
        /*0020*/ 	.byte	0x00, 0x00, 0x00, 0x00


//--------------------- .nv.info._Z6kernelPiS_iii --------------------------
	.section	.nv.info._Z6kernelPiS_iii,"",@"SHT_CUDA_INFO"
	.sectionflags	@""
	.align	4


	//----- nvinfo : EIATTR_CUDA_API_VERSION
	.align		4
        /*0000*/ 	.byte	0x04, 0x37
        /*0002*/ 	.short	(.L_7 - .L_6)
.L_6:
        /*0004*/ 	.word	0x00000082


	//----- nvinfo : EIATTR_KPARAM_INFO
	.align		4
.L_7:
        /*0008*/ 	.byte	0x04, 0x17
        /*000a*/ 	.short	(.L_9 - .L_8)
.L_8:
        /*000c*/ 	.word	0x00000000
        /*0010*/ 	.short	0x0004
        /*0012*/ 	.short	0x0018
        /*0014*/ 	.byte	0x00, 0xf0, 0x11, 0x00


	//----- nvinfo : EIATTR_KPARAM_INFO
	.align		4
.L_9:
        /*0018*/ 	.byte	0x04, 0x17
        /*001a*/ 	.short	(.L_11 - .L_10)
.L_10:
        /*001c*/ 	.word	0x00000000
        /*0020*/ 	.short	0x0003
        /*0022*/ 	.short	0x0014
        /*0024*/ 	.byte	0x00, 0xf0, 0x11, 0x00


	//----- nvinfo : EIATTR_KPARAM_INFO
	.align		4
.L_11:
        /*0028*/ 	.byte	0x04, 0x17
        /*002a*/ 	.short	(.L_13 - .L_12)
.L_12:
        /*002c*/ 	.word	0x00000000
        /*0030*/ 	.short	0x0002
        /*0032*/ 	.short	0x0010
        /*0034*/ 	.byte	0x00, 0xf0, 0x11, 0x00


	//----- nvinfo : EIATTR_KPARAM_INFO
	.align		4
.L_13:
        /*0038*/ 	.byte	0x04, 0x17
        /*003a*/ 	.short	(.L_15 - .L_14)
.L_14:
        /*003c*/ 	.word	0x00000000
        /*0040*/ 	.short	0x0001
        /*0042*/ 	.short	0x0008
        /*0044*/ 	.byte	0x00, 0xf5, 0x21, 0x00


	//----- nvinfo : EIATTR_KPARAM_INFO
	.align		4
.L_15:
        /*0048*/ 	.byte	0x04, 0x17
        /*004a*/ 	.short	(.L_17 - .L_16)
.L_16:
        /*004c*/ 	.word	0x00000000
        /*0050*/ 	.short	0x0000
        /*0052*/ 	.short	0x0000
        /*0054*/ 	.byte	0x00, 0xf5, 0x21, 0x00


	//----- nvinfo : EIATTR_SPARSE_MMA_MASK
	.align		4
.L_17:
        /*0058*/ 	.byte	0x03, 0x50
        /*005a*/ 	.short	0x0000


	//----- nvinfo : EIATTR_MAXREG_COUNT
	.align		4
        /*005c*/ 	.byte	0x03, 0x1b
        /*005e*/ 	.short	0x00ff


	//----- nvinfo : EIATTR_NUM_BARRIERS
	.align		4
        /*0060*/ 	.byte	0x02, 0x4c
        /*0062*/ 	.byte	0x01
	.zero		1


	//----- nvinfo : EIATTR_MERCURY_ISA_VERSION
	.align		4
        /*0064*/ 	.byte	0x03, 0x5f
        /*0066*/ 	.short	0x0101


	//----- nvinfo : EIATTR_VRC_CTA_INIT_COUNT
	.align		4
        /*0068*/ 	.byte	0x02, 0x4a
	.zero		1
	.zero		1


	//----- nvinfo : EIATTR_EXIT_INSTR_OFFSETS
	.align		4
        /*006c*/ 	.byte	0x04, 0x1c
        /*006e*/ 	.short	(.L_19 - .L_18)


	//   ....[0]....
.L_18:
        /*0070*/ 	.word	0x00000050


	//   ....[1]....
        /*0074*/ 	.word	0x00000d00


	//   ....[2]....
        /*0078*/ 	.word	0x00001100


	//----- nvinfo : EIATTR_CRS_STACK_SIZE
	.align		4
.L_19:
        /*007c*/ 	.byte	0x04, 0x1e
        /*007e*/ 	.short	(.L_21 - .L_20)
.L_20:
        /*0080*/ 	.word	0x00000000


	//----- nvinfo : EIATTR_CBANK_PARAM_SIZE
	.align		4
.L_21:
        /*0084*/ 	.byte	0x03, 0x19
        /*0086*/ 	.short	0x001c


	//----- nvinfo : EIATTR_PARAM_CBANK
	.align		4
        /*0088*/ 	.byte	0x04, 0x0a
        /*008a*/ 	.short	(.L_23 - .L_22)
	.align		4
.L_22:
        /*008c*/ 	.word	index@(.nv.constant0._Z6kernelPiS_iii)
        /*0090*/ 	.short	0x0380
        /*0092*/ 	.short	0x001c


	//----- nvinfo : EIATTR_SW_WAR
	.align		4
.L_23:
        /*0094*/ 	.byte	0x04, 0x36
        /*0096*/ 	.short	(.L_25 - .L_24)
.L_24:
        /*0098*/ 	.word	0x00000008
.L_25:


//--------------------- .nv.callgraph             --------------------------
	.section	.nv.callgraph,"",@"SHT_CUDA_CALLGRAPH"
	.align	4
	.sectionentsize	8
	.align		4
        /*0000*/ 	.word	0x00000000
	.align		4
        /*0004*/ 	.word	0xffffffff
	.align		4
        /*0008*/ 	.word	0x00000000
	.align		4
        /*000c*/ 	.word	0xfffffffe
	.align		4
        /*0010*/ 	.word	0x00000000
	.align		4
        /*0014*/ 	.word	0xfffffffd
	.align		4
        /*0018*/ 	.word	0x00000000
	.align		4
        /*001c*/ 	.word	0xfffffffc


//--------------------- .text._Z6kernelPiS_iii    --------------------------
	.section	.text._Z6kernelPiS_iii,"ax",@progbits
	.align	128
        .global         _Z6kernelPiS_iii
        .type           _Z6kernelPiS_iii,@function
        .size           _Z6kernelPiS_iii,(.L_x_25 - _Z6kernelPiS_iii)
        .other          _Z6kernelPiS_iii,@"STO_CUDA_ENTRY STV_DEFAULT"
_Z6kernelPiS_iii:
.text._Z6kernelPiS_iii:
[----:B------:R-:W-:Y:S01]  /*0000*/  LDC R1, c[0x0][0x37c] ;  /* 0x0000df00ff017b82 */ /* 0x000fe20000000800 */
[----:B------:R-:W0:Y:S07]  /*0010*/  LDCU UR7, c[0x0][0x398] ;  /* 0x00007300ff0777ac */ /* 0x000e2e0008000800 */
[----:B------:R-:W1:Y:S01]  /*0020*/  S2UR UR6, SR_CTAID.Y ;  /* 0x00000000000679c3 */ /* 0x000e620000002600 */
[----:B0-----:R-:W-:-:S06]  /*0030*/  UISETP.GE.AND UP0, UPT, UR7, 0x3, UPT ;  /* 0x000000030700788c */ /* 0x001fcc000bf06270 */
[----:B------:R-:W-:-:S13]  /*0040*/  PLOP3.LUT P0, PT, PT, PT, UP0, 0x80, 0x8 ;  /* 0x000000000008781c */ /* 0x000fda0003f0f008 */
[----:B-1----:R-:W-:Y:S05]  /*0050*/  @!P0 EXIT ;  /* 0x000000000000894d */ /* 0x002fea0003800000 */
[----:B------:R-:W0:Y:S01]  /*0060*/  S2R R0, SR_TID.Y ;  /* 0x0000000000007919 */ /* 0x000e220000002200 */
[----:B------:R-:W1:Y:S01]  /*0070*/  LDCU UR5, c[0x0][0x360] ;  /* 0x00006c00ff0577ac */ /* 0x000e620008000800 */
[----:B------:R-:W1:Y:S01]  /*0080*/  S2R R2, SR_TID.X ;  /* 0x0000000000027919 */ /* 0x000e620000002100 */
[----:B------:R-:W2:Y:S01]  /*0090*/  LDCU UR4, c[0x0][0x364] ;  /* 0x00006c80ff0477ac */ /* 0x000ea20008000800 */
[----:B------:R-:W1:Y:S01]  /*00a0*/  S2R R7, SR_CTAID.X ;  /* 0x0000000000077919 */ /* 0x000e620000002500 */
[----:B------:R-:W3:Y:S01]  /*00b0*/  LDCU.64 UR8, c[0x0][0x390] ;  /* 0x00007200ff0877ac */ /* 0x000ee20008000a00 */
[----:B------:R-:W4:Y:S01]  /*00c0*/  LDCU.64 UR10, c[0x0][0x380] ;  /* 0x00007000ff0a77ac */ /* 0x000f220008000a00 */
[----:B------:R-:W1:Y:S01]  /*00d0*/  LDCU.64 UR16, c[0x0][0x358] ;  /* 0x00006b00ff1077ac */ /* 0x000e620008000a00 */
[----:B--2---:R-:W-:Y:S01]  /*00e0*/  UIMAD UR4, UR4, UR6, URZ ;  /* 0x00000006040472a4 */ /* 0x004fe2000f8e02ff */
[----:B----4-:R-:W-:-:S05]  /*00f0*/  MOV R12, UR10 ;  /* 0x0000000a000c7c02 */ /* 0x010fca0008000f00 */
[----:B0-----:R-:W-:Y:S02]  /*0100*/  VIADD R3, R0, UR4 ;  /* 0x0000000400037c36 */ /* 0x001fe40008000000 */
[----:B------:R-:W-:Y:S02]  /*0110*/  IMAD.U32 R13, RZ, RZ, UR11 ;  /* 0x0000000bff0d7e24 */ /* 0x000fe4000f8e00ff */
[----:B---3--:R-:W-:Y:S02]  /*0120*/  VIADD R5, R3, UR9 ;  /* 0x0000000903057c36 */ /* 0x008fe40008000000 */
[----:B-1----:R-:W-:Y:S02]  /*0130*/  IMAD R4, R7, UR5, R2 ;  /* 0x0000000507047c24 */ /* 0x002fe4000f8e0202 */
[----:B------:R-:W-:Y:S02]  /*0140*/  VIADD R7, R5, UR9 ;  /* 0x0000000905077c36 */ /* 0x000fe40008000000 */
[----:B------:R-:W-:-:S02]  /*0150*/  IMAD R11, R3, UR8, R4 ;  /* 0x00000008030b7c24 */ /* 0x000fc4000f8e0204 */
[--C-:B------:R-:W-:Y:S02]  /*0160*/  IMAD R7, R7, UR8, R4.reuse ;  /* 0x0000000807077c24 */ /* 0x100fe4000f8e0204 */
[----:B------:R-:W-:Y:S02]  /*0170*/  IMAD R9, R5, UR8, R4 ;  /* 0x0000000805097c24 */ /* 0x000fe4000f8e0204 */
[----:B------:R-:W-:-:S04]  /*0180*/  IMAD.WIDE R14, R7, 0x4, R12 ;  /* 0x00000004070e7825 */ /* 0x000fc800078e020c */
[--C-:B------:R-:W-:Y:S02]  /*0190*/  IMAD.WIDE R10, R11, 0x4, R12.reuse ;  /* 0x000000040b0a7825 */ /* 0x100fe400078e020c */
[----:B------:R0:W5:Y:S02]  /*01a0*/  LDG.E R14, desc[UR16][R14.64] ;  /* 0x000000100e0e7981 */ /* 0x000164000c1e1900 */
[----:B------:R-:W-:Y:S02]  /*01b0*/  IMAD.WIDE R8, R9, 0x4, R12 ;  /* 0x0000000409087825 */ /* 0x000fe400078e020c */
[----:B------:R0:W5:Y:S04]  /*01c0*/  LDG.E R5, desc[UR16][R10.64] ;  /* 0x000000100a057981 */ /* 0x000168000c1e1900 */
[----:B------:R0:W5:Y:S01]  /*01d0*/  LDG.E R6, desc[UR16][R8.64] ;  /* 0x0000001008067981 */ /* 0x000162000c1e1900 */
[----:B------:R-:W1:Y:S01]  /*01e0*/  S2R R16, SR_CgaCtaId ;  /* 0x0000000000107919 */ /* 0x000e620000008800 */
[----:B------:R-:W-:Y:S01]  /*01f0*/  MOV R7, 0x400 ;  /* 0x0000040000077802 */ /* 0x000fe20000000f00 */
[----:B------:R-:W-:-:S02]  /*0200*/  UISETP.NE.AND UP0, UPT, UR7, 0x3, UPT ;  /* 0x000000030700788c */ /* 0x000fc4000bf05270 */
[----:B------:R-:W-:Y:S01]  /*0210*/  UIADD3 UR5, UPT, UPT, UR5, -0x1, URZ ;  /* 0xffffffff05057890 */ /* 0x000fe2000fffe0ff */
[----:B------:R-:W-:Y:S01]  /*0220*/  UMOV UR6, 0x1 ;  /* 0x0000000100067882 */ /* 0x000fe20000000000 */
[----:B-1----:R-:W-:-:S05]  /*0230*/  LEA R7, R16, R7, 0x18 ;  /* 0x0000000710077211 */ /* 0x002fca00078ec0ff */
[----:B------:R-:W-:-:S04]  /*0240*/  IMAD R7, R0, 0x78, R7 ;  /* 0x0000007800077824 */ /* 0x000fc800078e0207 */
[----:B------:R-:W-:Y:S01]  /*0250*/  IMAD R7, R2, 0x4, R7 ;  /* 0x0000000402077824 */ /* 0x000fe200078e0207 */
[----:B0-----:R-:W-:Y:S06]  /*0260*/  BRA.U !UP0, `(.L_x_0) ;  /* 0x0000000908987547 */ /* 0x001fec000b800000 */
[----:B------:R-:W-:Y:S01]  /*0270*/  IMAD.U32 R11, RZ, RZ, UR4 ;  /* 0x00000004ff0b7e24 */ /* 0x000fe2000f8e00ff */
[----:B------:R-:W-:Y:S01]  /*0280*/  MOV R12, UR9 ;  /* 0x00000009000c7c02 */ /* 0x000fe20008000f00 */
[----:B------:R-:W-:Y:S01]  /*0290*/  IMAD.U32 R8, RZ, RZ, UR9 ;  /* 0x00000009ff087e24 */ /* 0x000fe2000f8e00ff */
[----:B------:R-:W-:Y:S01]  /*02a0*/  ULOP3.LUT UR6, UR7, 0x7ffffffe, URZ, 0xc0, !UPT ;  /* 0x7ffffffe07067892 */ /* 0x000fe2000f8ec0ff */
[----:B------:R-:W-:Y:S01]  /*02b0*/  IMAD.U32 R10, RZ, RZ, UR9 ;  /* 0x00000009ff0a7e24 */ /* 0x000fe2000f8e00ff */
[----:B------:R-:W-:Y:S01]  /*02c0*/  IADD3 R11, PT, PT, R11, UR9, R0 ;  /* 0x000000090b0b7c10 */ /* 0x000fe2000fffe000 */
[--C-:B------:R-:W-:Y:S01]  /*02d0*/  IMAD R9, R8, 0x3, R3.reuse ;  /* 0x0000000308097824 */ /* 0x100fe200078e0203 */
[----:B------:R-:W-:Y:S01]  /*02e0*/  LEA R13, R12, R3, 0x2 ;  /* 0x000000030c0d7211 */ /* 0x000fe200078e10ff */
[----:B------:R-:W-:Y:S01]  /*02f0*/  IMAD R10, R10, 0x2, R3 ;  /* 0x000000020a0a7824 */ /* 0x000fe200078e0203 */
[----:B------:R-:W-:Y:S01]  /*0300*/  ISETP.NE.AND P0, PT, R2, RZ, PT ;  /* 0x000000ff0200720c */ /* 0x000fe20003f05270 */
[--C-:B------:R-:W-:Y:S01]  /*0310*/  IMAD R8, R9, UR8, R4.reuse ;  /* 0x0000000809087c24 */ /* 0x100fe2000f8e0204 */
[----:B------:R-:W-:Y:S01]  /*0320*/  SHF.R.S32.HI R22, RZ, 0x1f, R4 ;  /* 0x0000001fff167819 */ /* 0x000fe20000011404 */
[----:B------:R-:W-:Y:S01]  /*0330*/  VIADD R15, R11, 0xffffffff ;  /* 0xffffffff0b0f7836 */ /* 0x000fe20000000000 */
[----:B------:R-:W0:Y:S01]  /*0340*/  LDCU UR10, c[0x0][0x390] ;  /* 0x00007200ff0a77ac */ /* 0x000e220008000800 */
[----:B------:R-:W-:-:S02]  /*0350*/  IMAD R9, R10, UR8, RZ ;  /* 0x000000080a097c24 */ /* 0x000fc4000f8e02ff */
[----:B------:R-:W-:Y:S01]  /*0360*/  IMAD R11, R11, UR8, RZ ;  /* 0x000000080b0b7c24 */ /* 0x000fe2000f8e02ff */
[----:B------:R-:W1:Y:S01]  /*0370*/  LDCU UR11, c[0x0][0x394] ;  /* 0x00007280ff0b77ac */ /* 0x000e620008000800 */
[----:B------:R-:W-:Y:S01]  /*0380*/  VIADD R19, R10, 0xffffffff ;  /* 0xffffffff0a137836 */ /* 0x000fe20000000000 */
[C---:B------:R-:W-:Y:S01]  /*0390*/  IADD3 R21, PT, PT, R4.reuse, UR8, R9 ;  /* 0x0000000804157c10 */ /* 0x040fe2000fffe009 */
[--C-:B------:R-:W-:Y:S01]  /*03a0*/  IMAD R10, R13, UR8, R4.reuse ;  /* 0x000000080d0a7c24 */ /* 0x100fe2000f8e0204 */
[C-C-:B------:R-:W-:Y:S01]  /*03b0*/  IADD3 R20, PT, PT, R4.reuse, UR8, R11.reuse ;  /* 0x0000000804147c10 */ /* 0x140fe2000fffe00b */
[--C-:B------:R-:W-:Y:S01]  /*03c0*/  IMAD R19, R19, UR8, R4.reuse ;  /* 0x0000000813137c24 */ /* 0x100fe2000f8e0204 */
[C---:B------:R-:W-:Y:S01]  /*03d0*/  IADD3 R23, PT, PT, R4.reuse, R9, RZ ;  /* 0x0000000904177210 */ /* 0x040fe20007ffe0ff */
[----:B------:R-:W-:Y:S01]  /*03e0*/  IMAD R18, R15, UR8, R4 ;  /* 0x000000080f127c24 */ /* 0x000fe2000f8e0204 */
[----:B------:R-:W-:Y:S01]  /*03f0*/  UIMAD UR14, UR9, UR8, URZ ;  /* 0x00000008090e72a4 */ /* 0x000fe2000f8e02ff */
[----:B------:R-:W-:Y:S01]  /*0400*/  IMAD.IADD R25, R4, 0x1, R11 ;  /* 0x0000000104197824 */ /* 0x000fe200078e020b */
[----:B------:R-:W2:Y:S01]  /*0410*/  LDCU.64 UR18, c[0x0][0x380] ;  /* 0x00007000ff1277ac */ /* 0x000ea20008000a00 */
[----:B------:R-:W-:Y:S01]  /*0420*/  UIADD3 UR6, UPT, UPT, -UR6, URZ, URZ ;  /* 0x000000ff06067290 */ /* 0x000fe2000fffe1ff */
[----:B------:R-:W-:-:S11]  /*0430*/  UMOV UR4, 0x2 ;  /* 0x0000000200047882 */ /* 0x000fd60000000000 */
.L_x_15:
[----:B-----5:R3:W-:Y:S01]  /*0440*/  STS [R7], R6 ;  /* 0x0000000607007388 */ /* 0x0207e20000000800 */
[----:B------:R-:W-:Y:S01]  /*0450*/  BAR.SYNC.DEFER_BLOCKING 0x0 ;  /* 0x0000000000007b1d */ /* 0x000fe20000010000 */
[----:B------:R-:W-:-:S13]  /*0460*/  ISETP.NE.AND P1, PT, R0, RZ, PT ;  /* 0x000000ff0000720c */ /* 0x000fda0003f25270 */
[----:B------:R-:W4:Y:S01]  /*0470*/  @!P1 LDC.64 R12, c[0x0][0x380] ;  /* 0x0000e000ff0c9b82 */ /* 0x000f220000000a00 */
[----:B0-----:R3:W0:Y:S01]  /*0480*/  @P1 LDS R16, [R7+-0x78] ;  /* 0xffff880007101984 */ /* 0x0016220000000800 */
[----:B------:R-:W-:-:S03]  /*0490*/  ISETP.GE.U32.AND P2, PT, R2, UR5, PT ;  /* 0x0000000502007c0c */ /* 0x000fc6000bf46070 */
[----:B------:R3:W0:Y:S01]  /*04a0*/  @P0 LDS R24, [R7+-0x4] ;  /* 0xfffffc0007180984 */ /* 0x0006220000000800 */
[----:B----4-:R-:W-:-:S09]  /*04b0*/  @!P1 IMAD.WIDE R12, R18, 0x4, R12 ;  /* 0x00000004120c9825 */ /* 0x010fd200078e020c */
[----:B------:R3:W4:Y:S04]  /*04c0*/  @!P2 LDS R17, [R7+0x4] ;  /* 0x000004000711a984 */ /* 0x0007280000000800 */
[----:B------:R3:W5:Y:S01]  /*04d0*/  @!P1 LDG.E R16, desc[UR16][R12.64] ;  /* 0x000000100c109981 */ /* 0x000762000c1e1900 */
[----:B0-----:R-:W-:Y:S01]  /*04e0*/  UMOV UR8, UR10 ;  /* 0x0000000a00087c82 */ /* 0x001fe20008000000 */
[----:B------:R-:W-:Y:S01]  /*04f0*/  BSSY.RECONVERGENT B0, `(.L_x_1) ;  /* 0x000000b000007945 */ /* 0x000fe20003800200 */
[----:B------:R-:W-:-:S03]  /*0500*/  UIADD3 UR12, UPT, UPT, UR8, -0x1, URZ ;  /* 0xffffffff080c7890 */ /* 0x000fc6000fffe0ff */
[----:B------:R-:W-:Y:S09]  /*0510*/  @P0 BRA `(.L_x_2) ;  /* 0x0000000000200947 */ /* 0x000ff20003800000 */
[----:B------:R-:W-:Y:S01]  /*0520*/  ISETP.NE.AND P3, PT, R4, RZ, PT ;  /* 0x000000ff0400720c */ /* 0x000fe20003f65270 */
[----:B------:R-:W-:-:S12]  /*0530*/  IMAD.MOV.U32 R24, RZ, RZ, RZ ;  /* 0x000000ffff187224 */ /* 0x000fd800078e00ff */
[----:B------:R-:W-:Y:S05]  /*0540*/  @!P3 BRA `(.L_x_2) ;  /* 0x000000000014b947 */ /* 0x000fea0003800000 */
[----:B---3--:R-:W-:-:S04]  /*0550*/  IADD3 R13, P3, PT, R4, R11, RZ ;  /* 0x0000000b040d7210 */ /* 0x008fc80007f7e0ff */
[----:B------:R-:W-:Y:S02]  /*0560*/  LEA.HI.X.SX32 R24, R11, R22, 0x1, P3 ;  /* 0x000000160b187211 */ /* 0x000fe400018f0eff */
[----:B--2---:R-:W-:-:S04]  /*0570*/  LEA R12, P3, R13, UR18, 0x2 ;  /* 0x000000120d0c7c11 */ /* 0x004fc8000f8610ff */
[----:B------:R-:W-:-:S05]  /*0580*/  LEA.HI.X R13, R13, UR19, R24, 0x2, P3 ;  /* 0x000000130d0d7c11 */ /* 0x000fca00098f1418 */
[----:B------:R0:W5:Y:S04]  /*0590*/  LDG.E R24, desc[UR16][R12.64+-0x4] ;  /* 0xfffffc100c187981 */ /* 0x000168000c1e1900 */
.L_x_2:
[----:B-12---:R-:W-:Y:S05]  /*05a0*/  BSYNC.RECONVERGENT B0 ;  /* 0x0000000000007941 */ /* 0x006fea0003800200 */
.L_x_1:
[----:B------:R-:W-:Y:S04]  /*05b0*/  BSSY.RECONVERGENT B0, `(.L_x_3) ;  /* 0x000000a000007945 */ /* 0x000fe80003800200 */
[----:B------:R-:W-:Y:S05]  /*05c0*/  @!P2 BRA `(.L_x_4) ;  /* 0x000000000020a947 */ /* 0x000fea0003800000 */
[----:B------:R-:W-:Y:S01]  /*05d0*/  ISETP.NE.AND P2, PT, R4, UR12, PT ;  /* 0x0000000c04007c0c */ /* 0x000fe2000bf45270 */
[----:B----4-:R-:W-:-:S12]  /*05e0*/  HFMA2 R17, -RZ, RZ, 0, 0 ;  /* 0x00000000ff117431 */ /* 0x010fd800000001ff */
[----:B------:R-:W-:Y:S05]  /*05f0*/  @!P2 BRA `(.L_x_4) ;  /* 0x000000000014a947 */ /* 0x000fea0003800000 */
[----:B0--3--:R-:W-:-:S04]  /*0600*/  IADD3 R13, P2, PT, R4, R11, RZ ;  /* 0x0000000b040d7210 */ /* 0x009fc80007f5e0ff */
[----:B------:R-:W-:Y:S02]  /*0610*/  LEA.HI.X.SX32 R26, R11, R22, 0x1, P2 ;  /* 0x000000160b1a7211 */ /* 0x000fe400010f0eff */
[----:B------:R-:W-:-:S04]  /*0620*/  LEA R12, P2, R13, UR18, 0x2 ;  /* 0x000000120d0c7c11 */ /* 0x000fc8000f8410ff */
[----:B------:R-:W-:-:S05]  /*0630*/  LEA.HI.X R13, R13, UR19, R26, 0x2, P2 ;  /* 0x000000130d0d7c11 */ /* 0x000fca00090f141a */
[----:B------:R1:W5:Y:S04]  /*0640*/  LDG.E R17, desc[UR16][R12.64+0x4] ;  /* 0x000004100c117981 */ /* 0x000368000c1e1900 */
.L_x_4:
[----:B------:R-:W-:Y:S05]  /*0650*/  BSYNC.RECONVERGENT B0 ;  /* 0x0000000000007941 */ /* 0x000fea0003800200 */
.L_x_3:
[----:B------:R-:W2:Y:S01]  /*0660*/  LDCU UR7, c[0x0][0x364] ;  /* 0x00006c80ff0777ac */ /* 0x000ea20008000800 */
[----:B01-3--:R-:W-:Y:S01]  /*0670*/  IMAD.MOV.U32 R12, RZ, RZ, R5 ;  /* 0x000000ffff0c7224 */ /* 0x00bfe200078e0005 */
[----:B------:R-:W-:Y:S01]  /*0680*/  BSSY.RECONVERGENT B0, `(.L_x_5) ;  /* 0x0000010000007945 */ /* 0x000fe20003800200 */
[----:B------:R-:W-:Y:S01]  /*0690*/  IMAD.MOV.U32 R5, RZ, RZ, R14 ;  /* 0x000000ffff057224 */ /* 0x000fe200078e000e */
[----:B------:R-:W-:Y:S02]  /*06a0*/  UMOV UR9, UR11 ;  /* 0x0000000b00097c82 */ /* 0x000fe40008000000 */
[----:B------:R-:W-:Y:S02]  /*06b0*/  UIADD3 UR13, UPT, UPT, UR9, -0x1, URZ ;  /* 0xffffffff090d7890 */ /* 0x000fe4000fffe0ff */
[----:B------:R-:W-:-:S05]  /*06c0*/  IADD3 R13, PT, PT, R5, R12, RZ ;  /* 0x0000000c050d7210 */ /* 0x000fca0007ffe0ff */
[----:B------:R-:W-:Y:S01]  /*06d0*/  IMAD R26, R6, -0x6, R13 ;  /* 0xfffffffa061a7824 */ /* 0x000fe200078e020d */
[----:B--2---:R-:W-:-:S06]  /*06e0*/  UIADD3 UR7, UPT, UPT, UR7, -0x1, URZ ;  /* 0xffffffff07077890 */ /* 0x004fcc000fffe0ff */
[----:B------:R-:W-:-:S13]  /*06f0*/  ISETP.GE.U32.AND P2, PT, R0, UR7, PT ;  /* 0x0000000700007c0c */ /* 0x000fda000bf46070 */
[----:B------:R0:W1:Y:S01]  /*0700*/  @!P2 LDS R27, [R7+0x78] ;  /* 0x00007800071ba984 */ /* 0x0000620000000800 */
[----:B------:R-:W-:Y:S05]  /*0710*/  @!P2 BRA `(.L_x_6) ;  /* 0x000000000018a947 */ /* 0x000fea0003800000 */
[----:B------:R-:W-:Y:S01]  /*0720*/  ISETP.NE.AND P2, PT, R3, UR13, PT ;  /* 0x0000000d03007c0c */ /* 0x000fe2000bf45270 */
[----:B-1----:R-:W-:-:S12]  /*0730*/  IMAD.MOV.U32 R27, RZ, RZ, RZ ;  /* 0x000000ffff1b7224 */ /* 0x002fd800078e00ff */
[----:B------:R-:W-:Y:S05]  /*0740*/  @!P2 BRA `(.L_x_6) ;  /* 0x00000000000ca947 */ /* 0x000fea0003800000 */
[----:B------:R-:W1:Y:S02]  /*0750*/  LDC.64 R12, c[0x0][0x380] ;  /* 0x0000e000ff0c7b82 */ /* 0x000e640000000a00 */
[----:B-1----:R-:W-:-:S05]  /*0760*/  IMAD.WIDE R12, R20, 0x4, R12 ;  /* 0x00000004140c7825 */ /* 0x002fca00078e020c */
[----:B------:R2:W5:Y:S02]  /*0770*/  LDG.E R27, desc[UR16][R12.64] ;  /* 0x000000100c1b7981 */ /* 0x000564000c1e1900 */
.L_x_6:
[----:B------:R-:W-:Y:S05]  /*0780*/  BSYNC.RECONVERGENT B0 ;  /* 0x0000000000007941 */ /* 0x000fea0003800200 */
.L_x_5:
[----:B------:R-:W3:Y:S01]  /*0790*/  LDC.64 R14, c[0x0][0x388] ;  /* 0x0000e200ff0e7b82 */ /* 0x000ee20000000a00 */
[----:B----45:R-:W-:-:S04]  /*07a0*/  IADD3 R17, PT, PT, R17, R26, R24 ;  /* 0x0000001a11117210 */ /* 0x030fc80007ffe018 */
[----:B-1----:R-:W-:Y:S01]  /*07b0*/  IADD3 R26, PT, PT, R27, R17, R16 ;  /* 0x000000111b1a7210 */ /* 0x002fe20007ffe010 */
[----:B------:R-:W-:Y:S02]  /*07c0*/  IMAD.MOV.U32 R27, RZ, RZ, R6 ;  /* 0x000000ffff1b7224 */ /* 0x000fe400078e0006 */
[----:B--2---:R-:W1:Y:S01]  /*07d0*/  LDC.64 R12, c[0x0][0x380] ;  /* 0x0000e000ff0c7b82 */ /* 0x004e620000000a00 */
[----:B---3--:R-:W-:-:S05]  /*07e0*/  IMAD.WIDE R28, R25, 0x4, R14 ;  /* 0x00000004191c7825 */ /* 0x008fca00078e020e */
[----:B------:R2:W-:Y:S01]  /*07f0*/  STG.E desc[UR16][R28.64], R26 ;  /* 0x0000001a1c007986 */ /* 0x0005e2000c101910 */
[----:B-1----:R-:W-:Y:S01]  /*0800*/  IMAD.WIDE R16, R8, 0x4, R12 ;  /* 0x0000000408107825 */ /* 0x002fe200078e020c */
[----:B------:R-:W-:Y:S06]  /*0810*/  BAR.SYNC.DEFER_BLOCKING 0x0 ;  /* 0x0000000000007b1d */ /* 0x000fec0000010000 */
[----:B------:R2:W5:Y:S01]  /*0820*/  LDG.E R6, desc[UR16][R16.64] ;  /* 0x0000001010067981 */ /* 0x000562000c1e1900 */
[----:B------:R-:W-:Y:S01]  /*0830*/  BSSY.RECONVERGENT B0, `(.L_x_7) ;  /* 0x000000e000007945 */ /* 0x000fe20003800200 */
[----:B------:R-:W-:-:S02]  /*0840*/  ISETP.GE.U32.AND P2, PT, R2, UR5, PT ;  /* 0x0000000502007c0c */ /* 0x000fc4000bf46070 */
[----:B------:R2:W-:Y:S01]  /*0850*/  STS [R7], R5 ;  /* 0x0000000507007388 */ /* 0x0005e20000000800 */
[----:B------:R-:W-:Y:S06]  /*0860*/  BAR.SYNC.DEFER_BLOCKING 0x0 ;  /* 0x0000000000007b1d */ /* 0x000fec0000010000 */
[----:B------:R2:W1:Y:S01]  /*0870*/  @P0 LDS R24, [R7+-0x4] ;  /* 0xfffffc0007180984 */ /* 0x0004620000000800 */
[----:B------:R-:W-:Y:S05]  /*0880*/  @P0 BRA `(.L_x_8) ;  /* 0x0000000000200947 */ /* 0x000fea0003800000 */
[----:B------:R-:W-:Y:S01]  /*0890*/  ISETP.NE.AND P3, PT, R4, RZ, PT ;  /* 0x000000ff0400720c */ /* 0x000fe20003f65270 */
[----:B-1----:R-:W-:-:S12]  /*08a0*/  HFMA2 R24, -RZ, RZ, 0, 0 ;  /* 0x00000000ff187431 */ /* 0x002fd800000001ff */
[----:B------:R-:W-:Y:S05]  /*08b0*/  @!P3 BRA `(.L_x_8) ;  /* 0x000000000014b947 */ /* 0x000fea0003800000 */
[----:B--2---:R-:W-:-:S04]  /*08c0*/  IADD3 R17, P3, PT, R4, R9, RZ ;  /* 0x0000000904117210 */ /* 0x004fc80007f7e0ff */
[----:B------:R-:W-:Y:S02]  /*08d0*/  LEA.HI.X.SX32 R24, R9, R22, 0x1, P3 ;  /* 0x0000001609187211 */ /* 0x000fe400018f0eff */
[----:B------:R-:W-:-:S04]  /*08e0*/  LEA R16, P3, R17, UR18, 0x2 ;  /* 0x0000001211107c11 */ /* 0x000fc8000f8610ff */
[----:B------:R-:W-:-:S05]  /*08f0*/  LEA.HI.X R17, R17, UR19, R24, 0x2, P3 ;  /* 0x0000001311117c11 */ /* 0x000fca00098f1418 */
[----:B------:R3:W5:Y:S04]  /*0900*/  LDG.E R24, desc[UR16][R16.64+-0x4] ;  /* 0xfffffc1010187981 */ /* 0x000768000c1e1900 */
.L_x_8:
[----:B------:R-:W-:Y:S05]  /*0910*/  BSYNC.RECONVERGENT B0 ;  /* 0x0000000000007941 */ /* 0x000fea0003800200 */
.L_x_7:
[----:B------:R-:W-:Y:S04]  /*0920*/  BSSY.RECONVERGENT B0, `(.L_x_9) ;  /* 0x000000c000007945 */ /* 0x000fe80003800200 */
[----:B------:R-:W-:Y:S05]  /*0930*/  @!P2 BRA `(.L_x_10) ;  /* 0x000000000024a947 */ /* 0x000fea0003800000 */
[----:B------:R-:W-:Y:S01]  /*0940*/  ISETP.NE.AND P2, PT, R4, UR12, PT ;  /* 0x0000000c04007c0c */ /* 0x000fe2000bf45270 */
[----:B--2---:R-:W-:-:S12]  /*0950*/  IMAD.MOV.U32 R29, RZ, RZ, RZ ;  /* 0x000000ffff1d7224 */ /* 0x004fd800078e00ff */
[----:B------:R-:W-:Y:S05]  /*0960*/  @!P2 BRA `(.L_x_11) ;  /* 0x00000000001ca947 */ /* 0x000fea0003800000 */
[----:B---3--:R-:W-:-:S04]  /*0970*/  IADD3 R17, P2, PT, R4, R9, RZ ;  /* 0x0000000904117210 */ /* 0x008fc80007f5e0ff */
[----:B------:R-:W-:Y:S02]  /*0980*/  LEA.HI.X.SX32 R26, R9, R22, 0x1, P2 ;  /* 0x00000016091a7211 */ /* 0x000fe400010f0eff */
[----:B------:R-:W-:-:S04]  /*0990*/  LEA R16, P2, R17, UR18, 0x2 ;  /* 0x0000001211107c11 */ /* 0x000fc8000f8410ff */
[----:B------:R-:W-:-:S05]  /*09a0*/  LEA.HI.X R17, R17, UR19, R26, 0x2, P2 ;  /* 0x0000001311117c11 */ /* 0x000fca00090f141a */
[----:B------:R2:W5:Y:S01]  /*09b0*/  LDG.E R29, desc[UR16][R16.64+0x4] ;  /* 0x00000410101d7981 */ /* 0x000562000c1e1900 */
[----:B------:R-:W-:Y:S05]  /*09c0*/  BRA `(.L_x_11) ;  /* 0x0000000000047947 */ /* 0x000fea0003800000 */
.L_x_10:
[----:B--2---:R2:W4:Y:S02]  /*09d0*/  LDS R29, [R7+0x4] ;  /* 0x00000400071d7984 */ /* 0x0045240000000800 */
.L_x_11:
[----:B------:R-:W-:Y:S05]  /*09e0*/  BSYNC.RECONVERGENT B0 ;  /* 0x0000000000007941 */ /* 0x000fea0003800200 */
.L_x_9:
[----:B------:R0:W0:Y:S01]  /*09f0*/  @P1 LDS R26, [R7+-0x78] ;  /* 0xffff8800071a1984 */ /* 0x0000220000000800 */
[----:B------:R-:W1:Y:S01]  /*0a00*/  LDCU UR7, c[0x0][0x364] ;  /* 0x00006c80ff0777ac */ /* 0x000e620008000800 */
[----:B--23--:R-:W-:Y:S01]  /*0a10*/  @!P1 IMAD.WIDE R16, R19, 0x4, R12 ;  /* 0x0000000413109825 */ /* 0x00cfe200078e020c */
[----:B-1----:R-:W-:Y:S01]  /*0a20*/  UIADD3 UR7, UPT, UPT, UR7, -0x1, URZ ;  /* 0xffffffff07077890 */ /* 0x002fe2000fffe0ff */
[----:B------:R-:W-:Y:S03]  /*0a30*/  BSSY.RECONVERGENT B0, `(.L_x_12) ;  /* 0x000000b000007945 */ /* 0x000fe60003800200 */
[----:B------:R1:W5:Y:S02]  /*0a40*/  @!P1 LDG.E R26, desc[UR16][R16.64] ;  /* 0x00000010101a9981 */ /* 0x000364000c1e1900 */
[----:B------:R-:W-:-:S13]  /*0a50*/  ISETP.GE.U32.AND P1, PT, R0, UR7, PT ;  /* 0x0000000700007c0c */ /* 0x000fda000bf26070 */
[----:B01----:R-:W-:Y:S05]  /*0a60*/  @!P1 BRA `(.L_x_13) ;  /* 0x0000000000189947 */ /* 0x003fea0003800000 */
[----:B------:R-:W-:Y:S01]  /*0a70*/  ISETP.NE.AND P1, PT, R3, UR13, PT ;  /* 0x0000000d03007c0c */ /* 0x000fe2000bf25270 */
[----:B------:R-:W-:-:S12]  /*0a80*/  IMAD.MOV.U32 R17, RZ, RZ, RZ ;  /* 0x000000ffff117224 */ /* 0x000fd800078e00ff */
[----:B------:R-:W-:Y:S05]  /*0a90*/  @!P1 BRA `(.L_x_14) ;  /* 0x0000000000109947 */ /* 0x000fea0003800000 */
[----:B------:R-:W-:-:S06]  /*0aa0*/  IMAD.WIDE R16, R21, 0x4, R12 ;  /* 0x0000000415107825 */ /* 0x000fcc00078e020c */
[----:B------:R2:W5:Y:S01]  /*0ab0*/  LDG.E R17, desc[UR16][R16.64] ;  /* 0x0000001010117981 */ /* 0x000562000c1e1900 */
[----:B------:R-:W-:Y:S05]  /*0ac0*/  BRA `(.L_x_14) ;  /* 0x0000000000047947 */ /* 0x000fea0003800000 */
.L_x_13:
[----:B------:R0:W1:Y:S02]  /*0ad0*/  LDS R17, [R7+0x78] ;  /* 0x0000780007117984 */ /* 0x0000640000000800 */
.L_x_14:
[----:B------:R-:W-:Y:S05]  /*0ae0*/  BSYNC.RECONVERGENT B0 ;  /* 0x0000000000007941 */ /* 0x000fea0003800200 */
.L_x_12:
[----:B--2--5:R-:W-:-:S05]  /*0af0*/  IADD3 R16, PT, PT, R6, R27, RZ ;  /* 0x0000001b06107210 */ /* 0x024fca0007ffe0ff */
[----:B------:R-:W-:-:S05]  /*0b00*/  IMAD R16, R5, -0x6, R16 ;  /* 0xfffffffa05107824 */ /* 0x000fca00078e0210 */
[----:B----4-:R-:W-:-:S04]  /*0b10*/  IADD3 R16, PT, PT, R29, R16, R24 ;  /* 0x000000101d107210 */ /* 0x010fc80007ffe018 */
[----:B-1----:R-:W-:Y:S01]  /*0b20*/  IADD3 R27, PT, PT, R17, R16, R26 ;  /* 0x00000010111b7210 */ /* 0x002fe20007ffe01a */
[----:B------:R-:W-:-:S04]  /*0b30*/  IMAD.WIDE R16, R23, 0x4, R14 ;  /* 0x0000000417107825 */ /* 0x000fc800078e020e */
[----:B------:R-:W-:Y:S01]  /*0b40*/  IMAD.WIDE R14, R10, 0x4, R12 ;  /* 0x000000040a0e7825 */ /* 0x000fe200078e020c */
[----:B------:R1:W-:Y:S01]  /*0b50*/  STG.E desc[UR16][R16.64], R27 ;  /* 0x0000001b10007986 */ /* 0x0003e2000c101910 */
[----:B------:R-:W-:Y:S06]  /*0b60*/  BAR.SYNC.DEFER_BLOCKING 0x0 ;  /* 0x0000000000007b1d */ /* 0x000fec0000010000 */
[----:B------:R3:W5:Y:S01]  /*0b70*/  LDG.E R14, desc[UR16][R14.64] ;  /* 0x000000100e0e7981 */ /* 0x000762000c1e1900 */
[----:B------:R-:W-:Y:S01]  /*0b80*/  UIADD3 UR6, UPT, UPT, UR6, 0x2, URZ ;  /* 0x0000000206067890 */ /* 0x000fe2000fffe0ff */
[----:B------:R-:W-:Y:S01]  /*0b90*/  IMAD.U32 R29, RZ, RZ, UR14 ;  /* 0x0000000eff1d7e24 */ /* 0x000fe2000f8e00ff */
[----:B------:R-:W-:Y:S01]  /*0ba0*/  MOV R28, UR14 ;  /* 0x0000000e001c7c02 */ /* 0x000fe20008000f00 */
[----:B------:R-:W-:Y:S01]  /*0bb0*/  IMAD.U32 R26, RZ, RZ, UR14 ;  /* 0x0000000eff1a7e24 */ /* 0x000fe2000f8e00ff */
[----:B------:R-:W-:Y:S01]  /*0bc0*/  UISETP.NE.AND UP0, UPT, UR6, -0x2, UPT ;  /* 0xfffffffe0600788c */ /* 0x000fe2000bf05270 */
[----:B------:R-:W-:Y:S01]  /*0bd0*/  IMAD.U32 R24, RZ, RZ, UR14 ;  /* 0x0000000eff187e24 */ /* 0x000fe2000f8e00ff */
[C---:B------:R-:W-:Y:S01]  /*0be0*/  LEA R8, R29.reuse, R8, 0x1 ;  /* 0x000000081d087211 */ /* 0x040fe200078e08ff */
[----:B-1----:R-:W-:Y:S01]  /*0bf0*/  IMAD.U32 R17, RZ, RZ, UR14 ;  /* 0x0000000eff117e24 */ /* 0x002fe2000f8e00ff */
[----:B------:R-:W-:Y:S01]  /*0c00*/  LEA R21, R26, R21, 0x1 ;  /* 0x000000151a157211 */ /* 0x000fe200078e08ff */
[----:B------:R-:W-:Y:S01]  /*0c10*/  IMAD.U32 R16, RZ, RZ, UR14 ;  /* 0x0000000eff107e24 */ /* 0x000fe2000f8e00ff */
[----:B------:R-:W-:Y:S01]  /*0c20*/  LEA R20, R29, R20, 0x1 ;  /* 0x000000141d147211 */ /* 0x000fe200078e08ff */
[----:B------:R-:W-:Y:S01]  /*0c30*/  IMAD R10, R24, 0x2, R10 ;  /* 0x00000002180a7824 */ /* 0x000fe200078e020a */
[----:B------:R-:W-:Y:S01]  /*0c40*/  LEA R25, R26, R25, 0x1 ;  /* 0x000000191a197211 */ /* 0x000fe200078e08ff */
[----:B------:R-:W-:Y:S01]  /*0c50*/  IMAD R19, R24, 0x2, R19 ;  /* 0x0000000218137824 */ /* 0x000fe200078e0213 */
[----:B------:R-:W-:Y:S01]  /*0c60*/  UIADD3 UR4, UPT, UPT, UR4, 0x2, URZ ;  /* 0x0000000204047890 */ /* 0x000fe2000fffe0ff */
[----:B------:R-:W-:-:S02]  /*0c70*/  IMAD R18, R17, 0x2, R18 ;  /* 0x0000000211127824 */ /* 0x000fc400078e0212 */
[----:B------:R-:W-:Y:S02]  /*0c80*/  IMAD R23, R16, 0x2, R23 ;  /* 0x0000000210177824 */ /* 0x000fe400078e0217 */
[----:B------:R-:W-:Y:S02]  /*0c90*/  IMAD R9, R24, 0x2, R9 ;  /* 0x0000000218097824 */ /* 0x000fe400078e0209 */
[----:B------:R-:W-:Y:S01]  /*0ca0*/  IMAD R11, R28, 0x2, R11 ;  /* 0x000000021c0b7824 */ /* 0x000fe200078e020b */
[----:B---3--:R-:W-:Y:S06]  /*0cb0*/  BRA.U UP0, `(.L_x_15) ;  /* 0xfffffff500e07547 */ /* 0x008fec000b83ffff */
[----:B------:R-:W-:-:S12]  /*0cc0*/  UIADD3 UR6, UPT, UPT, UR4, -0x1, URZ ;  /* 0xffffffff04067890 */ /* 0x000fd8000fffe0ff */
.L_x_0:
[----:B------:R-:W1:Y:S02]  /*0cd0*/  LDC R8, c[0x0][0x398] ;  /* 0x0000e600ff087b82 */ /* 0x000e640000000800 */
[----:B-1----:R-:W-:-:S04]  /*0ce0*/  LOP3.LUT R8, R8, 0x1, RZ, 0xc0, !PT ;  /* 0x0000000108087812 */ /* 0x002fc800078ec0ff */
[----:B------:R-:W-:-:S13]  /*0cf0*/  ISETP.NE.U32.AND P0, PT, R8, 0x1, PT ;  /* 0x000000010800780c */ /* 0x000fda0003f05070 */
[----:B------:R-:W-:Y:S05]  /*0d00*/  @P0 EXIT ;  /* 0x000000000000094d */ /* 0x000fea0003800000 */
[----:B-----5:R1:W-:Y:S01]  /*0d10*/  STS [R7], R6 ;  /* 0x0000000607007388 */ /* 0x0203e20000000800 */
[----:B------:R-:W-:Y:S01]  /*0d20*/  BAR.SYNC.DEFER_BLOCKING 0x0 ;  /* 0x0000000000007b1d */ /* 0x000fe20000010000 */
[C---:B------:R-:W-:Y:S01]  /*0d30*/  ISETP.NE.AND P1, PT, R2.reuse, RZ, PT ;  /* 0x000000ff0200720c */ /* 0x040fe20003f25270 */
[----:B------:R-:W-:Y:S01]  /*0d40*/  IMAD.U32 R10, RZ, RZ, UR6 ;  /* 0x00000006ff0a7e24 */ /* 0x000fe2000f8e00ff */
[----:B------:R-:W-:Y:S02]  /*0d50*/  ISETP.GE.U32.AND P2, PT, R2, UR5, PT ;  /* 0x0000000502007c0c */ /* 0x000fe4000bf46070 */
[----:B------:R-:W-:Y:S01]  /*0d60*/  IADD3 R17, PT, PT, R5, R14, RZ ;  /* 0x0000000e05117210 */ /* 0x000fe20007ffe0ff */
[----:B------:R-:W2:Y:S01]  /*0d70*/  LDCU.64 UR10, c[0x0][0x380] ;  /* 0x00007000ff0a77ac */ /* 0x000ea20008000a00 */
[----:B------:R-:W-:Y:S01]  /*0d80*/  IMAD R15, R10, UR9, R3 ;  /* 0x000000090a0f7c24 */ /* 0x000fe2000f8e0203 */
[----:B------:R-:W-:Y:S03]  /*0d90*/  BSSY.RECONVERGENT B0, `(.L_x_16) ;  /* 0x000000d000007945 */ /* 0x000fe60003800200 */
[----:B------:R-:W-:-:S05]  /*0da0*/  IMAD R9, R15, UR8, RZ ;  /* 0x000000080f097c24 */ /* 0x000fca000f8e02ff */
[----:B------:R-:W-:Y:S02]  /*0db0*/  SHF.R.S32.HI R11, RZ, 0x1f, R9 ;  /* 0x0000001fff0b7819 */ /* 0x000fe40000011409 */
[----:B------:R-:W-:-:S04]  /*0dc0*/  IADD3 R16, P0, PT, R4, R9, RZ ;  /* 0x0000000904107210 */ /* 0x000fc80007f1e0ff */
[----:B------:R-:W-:Y:S01]  /*0dd0*/  LEA.HI.X.SX32 R11, R4, R11, 0x1, P0 ;  /* 0x0000000b040b7211 */ /* 0x000fe200000f0eff */
[----:B------:R1:W3:Y:S01]  /*0de0*/  @P1 LDS R8, [R7+-0x4] ;  /* 0xfffffc0007081984 */ /* 0x0002e20000000800 */
[----:B--2---:R-:W-:-:S04]  /*0df0*/  LEA R10, P0, R16, UR10, 0x2 ;  /* 0x0000000a100a7c11 */ /* 0x004fc8000f8010ff */
[----:B------:R-:W-:Y:S01]  /*0e00*/  LEA.HI.X R11, R16, UR11, R11, 0x2, P0 ;  /* 0x0000000b100b7c11 */ /* 0x000fe200080f140b */
[----:B------:R-:W-:Y:S08]  /*0e10*/  @P1 BRA `(.L_x_17) ;  /* 0x0000000000101947 */ /* 0x000ff00003800000 */
[----:B------:R-:W-:Y:S01]  /*0e20*/  ISETP.NE.AND P0, PT, R4, RZ, PT ;  /* 0x000000ff0400720c */ /* 0x000fe20003f05270 */
[----:B---3--:R-:W-:-:S12]  /*0e30*/  IMAD.MOV.U32 R8, RZ, RZ, RZ ;  /* 0x000000ffff087224 */ /* 0x008fd800078e00ff */
[----:B------:R-:W-:Y:S05]  /*0e40*/  @!P0 BRA `(.L_x_17) ;  /* 0x0000000000048947 */ /* 0x000fea0003800000 */
[----:B------:R2:W5:Y:S02]  /*0e50*/  LDG.E R8, desc[UR16][R10.64+-0x4] ;  /* 0xfffffc100a087981 */ /* 0x000564000c1e1900 */
.L_x_17:
[----:B------:R-:W-:Y:S05]  /*0e60*/  BSYNC.RECONVERGENT B0 ;  /* 0x0000000000007941 */ /* 0x000fea0003800200 */
.L_x_16:
[----:B------:R-:W-:Y:S04]  /*0e70*/  BSSY.RECONVERGENT B0, `(.L_x_18) ;  /* 0x0000009000007945 */ /* 0x000fe80003800200 */
[----:B------:R-:W-:Y:S05]  /*0e80*/  @!P2 BRA `(.L_x_19) ;  /* 0x000000000018a947 */ /* 0x000fea0003800000 */
[----:B------:R-:W-:Y:S01]  /*0e90*/  UIADD3 UR4, UPT, UPT, UR8, -0x1, URZ ;  /* 0xffffffff08047890 */ /* 0x000fe2000fffe0ff */
[----:B------:R-:W-:-:S05]  /*0ea0*/  IMAD.MOV.U32 R5, RZ, RZ, RZ ;  /* 0x000000ffff057224 */ /* 0x000fca00078e00ff */
[----:B------:R-:W-:-:S13]  /*0eb0*/  ISETP.NE.AND P0, PT, R4, UR4, PT ;  /* 0x0000000404007c0c */ /* 0x000fda000bf05270 */
[----:B------:R-:W-:Y:S05]  /*0ec0*/  @!P0 BRA `(.L_x_20) ;  /* 0x00000000000c8947 */ /* 0x000fea0003800000 */
[----:B------:R4:W5:Y:S01]  /*0ed0*/  LDG.E R5, desc[UR16][R10.64+0x4] ;  /* 0x000004100a057981 */ /* 0x000962000c1e1900 */
[----:B------:R-:W-:Y:S05]  /*0ee0*/  BRA `(.L_x_20) ;  /* 0x0000000000047947 */ /* 0x000fea0003800000 */
.L_x_19:
[----:B------:R4:W0:Y:S02]  /*0ef0*/  LDS R5, [R7+0x4] ;  /* 0x0000040007057984 */ /* 0x0008240000000800 */
.L_x_20:
[----:B------:R-:W-:Y:S05]  /*0f00*/  BSYNC.RECONVERGENT B0 ;  /* 0x0000000000007941 */ /* 0x000fea0003800200 */
.L_x_18:
[----:B------:R-:W-:-:S13]  /*0f10*/  ISETP.NE.AND P0, PT, R0, RZ, PT ;  /* 0x000000ff0000720c */ /* 0x000fda0003f05270 */
[----:B------:R0:W0:Y:S01]  /*0f20*/  @P0 LDS R2, [R7+-0x78] ;  /* 0xffff880007020984 */ /* 0x0000220000000800 */
[----:B------:R-:W1:Y:S01]  /*0f30*/  LDCU UR4, c[0x0][0x364] ;  /* 0x00006c80ff0477ac */ /* 0x000e620008000800 */
[----:B--2-4-:R-:W-:-:S05]  /*0f40*/  @!P0 IADD3 R11, PT, PT, R15, -0x1, RZ ;  /* 0xffffffff0f0b8810 */ /* 0x014fca0007ffe0ff */
[----:B------:R-:W-:-:S04]  /*0f50*/  @!P0 IMAD R11, R11, UR8, R4 ;  /* 0x000000080b0b8c24 */ /* 0x000fc8000f8e0204 */
[----:B------:R-:W-:Y:S01]  /*0f60*/  @!P0 IMAD.WIDE R10, R11, 0x4, R12 ;  /* 0x000000040b0a8825 */ /* 0x000fe200078e020c */
[----:B-1----:R-:W-:Y:S01]  /*0f70*/  UIADD3 UR4, UPT, UPT, UR4, -0x1, URZ ;  /* 0xffffffff04047890 */ /* 0x002fe2000fffe0ff */
[----:B------:R-:W-:Y:S03]  /*0f80*/  BSSY.RECONVERGENT B0, `(.L_x_21) ;  /* 0x000000f000007945 */ /* 0x000fe60003800200 */
[----:B------:R1:W5:Y:S02]  /*0f90*/  @!P0 LDG.E R2, desc[UR16][R10.64] ;  /* 0x000000100a028981 */ /* 0x000364000c1e1900 */
[----:B------:R-:W-:-:S13]  /*0fa0*/  ISETP.GE.U32.AND P0, PT, R0, UR4, PT ;  /* 0x0000000400007c0c */ /* 0x000fda000bf06070 */
[----:B01----:R-:W-:Y:S05]  /*0fb0*/  @!P0 BRA `(.L_x_22) ;  /* 0x0000000000288947 */ /* 0x003fea0003800000 */
[----:B------:R-:W-:Y:S01]  /*0fc0*/  UIADD3 UR4, UPT, UPT, UR9, -0x1, URZ ;  /* 0xffffffff09047890 */ /* 0x000fe2000fffe0ff */
[----:B------:R-:W-:-:S05]  /*0fd0*/  IMAD.MOV.U32 R7, RZ, RZ, RZ ;  /* 0x000000ffff077224 */ /* 0x000fca00078e00ff */
[----:B------:R-:W-:-:S13]  /*0fe0*/  ISETP.NE.AND P0, PT, R3, UR4, PT ;  /* 0x0000000403007c0c */ /* 0x000fda000bf05270 */
[----:B------:R-:W-:Y:S05]  /*0ff0*/  @!P0 BRA `(.L_x_23) ;  /* 0x00000000001c8947 */ /* 0x000fea0003800000 */
[----:B------:R-:W-:-:S04]  /*1000*/  IMAD.U32 R0, RZ, RZ, UR8 ;  /* 0x00000008ff007e24 */ /* 0x000fc8000f8e00ff */
[----:B------:R-:W-:-:S05]  /*1010*/  IMAD R15, R15, R0, UR8 ;  /* 0x000000080f0f7e24 */ /* 0x000fca000f8e0200 */
[----:B------:R-:W-:-:S05]  /*1020*/  IADD3 R15, PT, PT, R4, R15, RZ ;  /* 0x0000000f040f7210 */ /* 0x000fca0007ffe0ff */
[----:B------:R-:W-:-:S05]  /*1030*/  IMAD.WIDE R12, R15, 0x4, R12 ;  /* 0x000000040f0c7825 */ /* 0x000fca00078e020c */
[----:B------:R0:W5:Y:S01]  /*1040*/  LDG.E R7, desc[UR16][R12.64] ;  /* 0x000000100c077981 */ /* 0x000162000c1e1900 */
[----:B------:R-:W-:Y:S05]  /*1050*/  BRA `(.L_x_23) ;  /* 0x0000000000047947 */ /* 0x000fea0003800000 */
.L_x_22:
[----:B------:R-:W1:Y:S02]  /*1060*/  LDS R7, [R7+0x78] ;  /* 0x0000780007077984 */ /* 0x000e640000000800 */
.L_x_23:
[----:B------:R-:W-:Y:S05]  /*1070*/  BSYNC.RECONVERGENT B0 ;  /* 0x0000000000007941 */ /* 0x000fea0003800200 */
.L_x_21:
[----:B------:R-:W2:Y:S01]  /*1080*/  LDC.64 R10, c[0x0][0x388] ;  /* 0x0000e200ff0a7b82 */ /* 0x000ea20000000a00 */
[----:B------:R-:W-:Y:S02]  /*1090*/  IMAD R6, R6, -0x6, R17 ;  /* 0xfffffffa06067824 */ /* 0x000fe400078e0211 */
[----:B------:R-:W-:-:S03]  /*10a0*/  IMAD.IADD R9, R4, 0x1, R9 ;  /* 0x0000000104097824 */ /* 0x000fc600078e0209 */
[----:B---3-5:R-:W-:-:S04]  /*10b0*/  IADD3 R6, PT, PT, R5, R6, R8 ;  /* 0x0000000605067210 */ /* 0x028fc80007ffe008 */
[----:B-1----:R-:W-:Y:S01]  /*10c0*/  IADD3 R7, PT, PT, R7, R6, R2 ;  /* 0x0000000607077210 */ /* 0x002fe20007ffe002 */
[----:B--2---:R-:W-:-:S05]  /*10d0*/  IMAD.WIDE R4, R9, 0x4, R10 ;  /* 0x0000000409047825 */ /* 0x004fca00078e020a */
[----:B------:R-:W-:Y:S01]  /*10e0*/  STG.E desc[UR16][R4.64], R7 ;  /* 0x0000000704007986 */ /* 0x000fe2000c101910 */
[----:B------:R-:W-:Y:S06]  /*10f0*/  BAR.SYNC.DEFER_BLOCKING 0x0 ;  /* 0x0000000000007b1d */ /* 0x000fec0000010000 */
[----:B------:R-:W-:Y:S05]  /*1100*/  EXIT ;  /* 0x000000000000794d */ /* 0x000fea0003800000 */
.L_x_24:
[----:B------:R-:W-:-:S00]  /*1110*/  BRA `(.L_x_24) ;  /* 0xfffffffc00fc7947 */ /* 0x000fc0000383ffff */
[----:B------:R-:W-:-:S00]  /*1120*/  NOP ;  /* 0x0000000000007918 */ /* 0x000fc00000000000 */
        /* <DEDUP_REMOVED lines=13> */
.L_x_25:


//--------------------- .nv.shared._Z6kernelPiS_iii --------------------------
	.section	.nv.shared._Z6kernelPiS_iii,"aw",@nobits
	.sectionflags	@""
	.align	4
.nv.shared._Z6kernelPiS_iii:
	.zero		4624


//--------------------- .nv.shared.reserved.0     --------------------------
	.section	.nv.shared.reserved.0,"aw",@nobits
	.weak		__nv_reservedSMEM_offset_0_alias
	.size		__nv_reservedSMEM_offset_0_alias, 0, 64
	.other		__nv_reservedSMEM_offset_0_alias,@"STO_CUDA_RESERVED_SHARED STV_DEFAULT"
__nv_reservedSMEM_offset_0_alias:
	.zero		0
	.zero		64


//--------------------- .nv.constant0._Z6kernelPiS_iii --------------------------
	.section	.nv.constant0._Z6kernelPiS_iii,"a",@progbits
	.sectionflags	@""
	.align	4
.nv.constant0._Z6kernelPiS_iii:
	.zero		924


//--------------------- SYMBOLS --------------------------

	.type		.nv.reservedSmem.offset0,@object
	.size		.nv.reservedSmem.offset0,0x4
	.type		.nv.reservedSmem.cap,@object
	.size		.nv.reservedSmem.cap,0x4
